//
// Generated by NVIDIA NVVM Compiler
//
// Compiler Build ID: CL-36424714
// Cuda compilation tools, release 13.0, V13.0.88
// Based on NVVM 20.0.0
//

.version 9.0
.target sm_100
.address_size 64

	// .globl	_Z9bodyForceP4Bodyfi

.visible .entry _Z9bodyForceP4Bodyfi(
	.param .u64 .ptr .align 1 _Z9bodyForceP4Bodyfi_param_0,
	.param .f32 _Z9bodyForceP4Bodyfi_param_1,
	.param .u32 _Z9bodyForceP4Bodyfi_param_2
)
{
	.reg .pred 	%p<10>;
	.reg .b32 	%r<27>;
	.reg .b32 	%f<170>;
	.reg .b64 	%rd<15>;

	ld.param.u64 	%rd6, [_Z9bodyForceP4Bodyfi_param_0];
	ld.param.f32 	%f32, [_Z9bodyForceP4Bodyfi_param_1];
	ld.param.u32 	%r16, [_Z9bodyForceP4Bodyfi_param_2];
	cvta.to.global.u64 	%rd1, %rd6;
	mov.u32 	%r17, %tid.x;
	mov.u32 	%r18, %ntid.x;
	mov.u32 	%r19, %ctaid.x;
	mad.lo.s32 	%r22, %r18, %r19, %r17;
	mov.u32 	%r20, %nctaid.x;
	mul.lo.s32 	%r2, %r18, %r20;
	setp.ge.s32 	%p1, %r22, %r16;
	@%p1 bra 	$L__BB0_14;
	setp.lt.s32 	%p2, %r16, 1;
	@%p2 bra 	$L__BB0_12;
	and.b32  	%r3, %r16, 3;
	and.b32  	%r4, %r16, 2147483644;
	and.b32  	%r5, %r16, 1;
	neg.s32 	%r6, %r4;
	add.s64 	%rd2, %rd1, 48;
$L__BB0_3:
	setp.lt.u32 	%p4, %r16, 4;
	mul.wide.s32 	%rd9, %r22, 24;
	add.s64 	%rd3, %rd1, %rd9;
	ld.global.f32 	%f1, [%rd3];
	ld.global.f32 	%f2, [%rd3+4];
	ld.global.f32 	%f3, [%rd3+8];
	mov.f32 	%f157, 0f00000000;
	mov.b32 	%r25, 0;
	mov.f32 	%f156, %f157;
	mov.f32 	%f155, %f157;
	@%p4 bra 	$L__BB0_6;
	mov.f32 	%f157, 0f00000000;
	mov.u64 	%rd14, %rd2;
	mov.u32 	%r23, %r6;
$L__BB0_5:
	.pragma "nounroll";
	ld.global.f32 	%f42, [%rd14+-48];
	sub.f32 	%f43, %f42, %f1;
	ld.global.f32 	%f44, [%rd14+-44];
	sub.f32 	%f45, %f44, %f2;
	ld.global.f32 	%f46, [%rd14+-40];
	sub.f32 	%f47, %f46, %f3;
	mul.f32 	%f48, %f45, %f45;
	fma.rn.f32 	%f49, %f43, %f43, %f48;
	fma.rn.f32 	%f50, %f47, %f47, %f49;
	add.f32 	%f51, %f50, 0f3089705F;
	rsqrt.approx.f32 	%f52, %f51;
	mul.f32 	%f53, %f52, %f52;
	mul.f32 	%f54, %f52, %f53;
	fma.rn.f32 	%f55, %f43, %f54, %f155;
	fma.rn.f32 	%f56, %f45, %f54, %f156;
	fma.rn.f32 	%f57, %f47, %f54, %f157;
	ld.global.f32 	%f58, [%rd14+-24];
	sub.f32 	%f59, %f58, %f1;
	ld.global.f32 	%f60, [%rd14+-20];
	sub.f32 	%f61, %f60, %f2;
	ld.global.f32 	%f62, [%rd14+-16];
	sub.f32 	%f63, %f62, %f3;
	mul.f32 	%f64, %f61, %f61;
	fma.rn.f32 	%f65, %f59, %f59, %f64;
	fma.rn.f32 	%f66, %f63, %f63, %f65;
	add.f32 	%f67, %f66, 0f3089705F;
	rsqrt.approx.f32 	%f68, %f67;
	mul.f32 	%f69, %f68, %f68;
	mul.f32 	%f70, %f68, %f69;
	fma.rn.f32 	%f71, %f59, %f70, %f55;
	fma.rn.f32 	%f72, %f61, %f70, %f56;
	fma.rn.f32 	%f73, %f63, %f70, %f57;
	ld.global.f32 	%f74, [%rd14];
	sub.f32 	%f75, %f74, %f1;
	ld.global.f32 	%f76, [%rd14+4];
	sub.f32 	%f77, %f76, %f2;
	ld.global.f32 	%f78, [%rd14+8];
	sub.f32 	%f79, %f78, %f3;
	mul.f32 	%f80, %f77, %f77;
	fma.rn.f32 	%f81, %f75, %f75, %f80;
	fma.rn.f32 	%f82, %f79, %f79, %f81;
	add.f32 	%f83, %f82, 0f3089705F;
	rsqrt.approx.f32 	%f84, %f83;
	mul.f32 	%f85, %f84, %f84;
	mul.f32 	%f86, %f84, %f85;
	fma.rn.f32 	%f87, %f75, %f86, %f71;
	fma.rn.f32 	%f88, %f77, %f86, %f72;
	fma.rn.f32 	%f89, %f79, %f86, %f73;
	ld.global.f32 	%f90, [%rd14+24];
	sub.f32 	%f91, %f90, %f1;
	ld.global.f32 	%f92, [%rd14+28];
	sub.f32 	%f93, %f92, %f2;
	ld.global.f32 	%f94, [%rd14+32];
	sub.f32 	%f95, %f94, %f3;
	mul.f32 	%f96, %f93, %f93;
	fma.rn.f32 	%f97, %f91, %f91, %f96;
	fma.rn.f32 	%f98, %f95, %f95, %f97;
	add.f32 	%f99, %f98, 0f3089705F;
	rsqrt.approx.f32 	%f100, %f99;
	mul.f32 	%f101, %f100, %f100;
	mul.f32 	%f102, %f100, %f101;
	fma.rn.f32 	%f155, %f91, %f102, %f87;
	fma.rn.f32 	%f156, %f93, %f102, %f88;
	fma.rn.f32 	%f157, %f95, %f102, %f89;
	add.s32 	%r23, %r23, 4;
	add.s64 	%rd14, %rd14, 96;
	setp.ne.s32 	%p5, %r23, 0;
	mov.u32 	%r25, %r4;
	@%p5 bra 	$L__BB0_5;
$L__BB0_6:
	setp.eq.s32 	%p6, %r3, 0;
	@%p6 bra 	$L__BB0_11;
	setp.eq.s32 	%p7, %r3, 1;
	@%p7 bra 	$L__BB0_9;
	mul.wide.u32 	%rd10, %r25, 24;
	add.s64 	%rd11, %rd1, %rd10;
	ld.global.f32 	%f104, [%rd11];
	sub.f32 	%f105, %f104, %f1;
	ld.global.f32 	%f106, [%rd11+4];
	sub.f32 	%f107, %f106, %f2;
	ld.global.f32 	%f108, [%rd11+8];
	sub.f32 	%f109, %f108, %f3;
	mul.f32 	%f110, %f107, %f107;
	fma.rn.f32 	%f111, %f105, %f105, %f110;
	fma.rn.f32 	%f112, %f109, %f109, %f111;
	add.f32 	%f113, %f112, 0f3089705F;
	rsqrt.approx.f32 	%f114, %f113;
	mul.f32 	%f115, %f114, %f114;
	mul.f32 	%f116, %f114, %f115;
	fma.rn.f32 	%f117, %f105, %f116, %f155;
	fma.rn.f32 	%f118, %f107, %f116, %f156;
	fma.rn.f32 	%f119, %f109, %f116, %f157;
	ld.global.f32 	%f120, [%rd11+24];
	sub.f32 	%f121, %f120, %f1;
	ld.global.f32 	%f122, [%rd11+28];
	sub.f32 	%f123, %f122, %f2;
	ld.global.f32 	%f124, [%rd11+32];
	sub.f32 	%f125, %f124, %f3;
	mul.f32 	%f126, %f123, %f123;
	fma.rn.f32 	%f127, %f121, %f121, %f126;
	fma.rn.f32 	%f128, %f125, %f125, %f127;
	add.f32 	%f129, %f128, 0f3089705F;
	rsqrt.approx.f32 	%f130, %f129;
	mul.f32 	%f131, %f130, %f130;
	mul.f32 	%f132, %f130, %f131;
	fma.rn.f32 	%f155, %f121, %f132, %f117;
	fma.rn.f32 	%f156, %f123, %f132, %f118;
	fma.rn.f32 	%f157, %f125, %f132, %f119;
	add.s32 	%r25, %r25, 2;
$L__BB0_9:
	setp.eq.s32 	%p8, %r5, 0;
	@%p8 bra 	$L__BB0_11;
	mul.wide.u32 	%rd12, %r25, 24;
	add.s64 	%rd13, %rd1, %rd12;
	ld.global.f32 	%f133, [%rd13];
	sub.f32 	%f134, %f133, %f1;
	ld.global.f32 	%f135, [%rd13+4];
	sub.f32 	%f136, %f135, %f2;
	ld.global.f32 	%f137, [%rd13+8];
	sub.f32 	%f138, %f137, %f3;
	mul.f32 	%f139, %f136, %f136;
	fma.rn.f32 	%f140, %f134, %f134, %f139;
	fma.rn.f32 	%f141, %f138, %f138, %f140;
	add.f32 	%f142, %f141, 0f3089705F;
	rsqrt.approx.f32 	%f143, %f142;
	mul.f32 	%f144, %f143, %f143;
	mul.f32 	%f145, %f143, %f144;
	fma.rn.f32 	%f155, %f134, %f145, %f155;
	fma.rn.f32 	%f156, %f136, %f145, %f156;
	fma.rn.f32 	%f157, %f138, %f145, %f157;
$L__BB0_11:
	ld.global.f32 	%f146, [%rd3+12];
	fma.rn.f32 	%f147, %f32, %f155, %f146;
	st.global.f32 	[%rd3+12], %f147;
	ld.global.f32 	%f148, [%rd3+16];
	fma.rn.f32 	%f149, %f32, %f156, %f148;
	st.global.f32 	[%rd3+16], %f149;
	ld.global.f32 	%f150, [%rd3+20];
	fma.rn.f32 	%f151, %f32, %f157, %f150;
	st.global.f32 	[%rd3+20], %f151;
	add.s32 	%r22, %r22, %r2;
	setp.lt.s32 	%p9, %r22, %r16;
	@%p9 bra 	$L__BB0_3;
	bra.uni 	$L__BB0_14;
$L__BB0_12:
	mul.f32 	%f31, %f32, 0f00000000;
$L__BB0_13:
	mul.wide.s32 	%rd7, %r22, 24;
	add.s64 	%rd8, %rd1, %rd7;
	ld.global.f32 	%f33, [%rd8+12];
	add.f32 	%f34, %f31, %f33;
	st.global.f32 	[%rd8+12], %f34;
	ld.global.f32 	%f35, [%rd8+16];
	add.f32 	%f36, %f31, %f35;
	st.global.f32 	[%rd8+16], %f36;
	ld.global.f32 	%f37, [%rd8+20];
	add.f32 	%f38, %f31, %f37;
	st.global.f32 	[%rd8+20], %f38;
	add.s32 	%r22, %r22, %r2;
	setp.lt.s32 	%p3, %r22, %r16;
	@%p3 bra 	$L__BB0_13;
$L__BB0_14:
	ret;

}
	// .globl	_Z17integratePositionP4Bodyfi
.visible .entry _Z17integratePositionP4Bodyfi(
	.param .u64 .ptr .align 1 _Z17integratePositionP4Bodyfi_param_0,
	.param .f32 _Z17integratePositionP4Bodyfi_param_1,
	.param .u32 _Z17integratePositionP4Bodyfi_param_2
)
{
	.reg .pred 	%p<7>;
	.reg .b32 	%r<31>;
	.reg .b32 	%f<47>;
	.reg .b64 	%rd<13>;

	ld.param.u64 	%rd3, [_Z17integratePositionP4Bodyfi_param_0];
	ld.param.f32 	%f1, [_Z17integratePositionP4Bodyfi_param_1];
	ld.param.u32 	%r12, [_Z17integratePositionP4Bodyfi_param_2];
	cvta.to.global.u64 	%rd1, %rd3;
	mov.u32 	%r13, %tid.x;
	mov.u32 	%r14, %ntid.x;
	mov.u32 	%r15, %ctaid.x;
	mad.lo.s32 	%r29, %r14, %r15, %r13;
	mov.u32 	%r16, %nctaid.x;
	mul.lo.s32 	%r2, %r14, %r16;
	setp.ge.s32 	%p1, %r29, %r12;
	@%p1 bra 	$L__BB1_7;
	add.s32 	%r17, %r29, %r2;
	max.s32 	%r18, %r12, %r17;
	setp.lt.s32 	%p2, %r17, %r12;
	selp.u32 	%r19, 1, 0, %p2;
	add.s32 	%r20, %r17, %r19;
	sub.s32 	%r21, %r18, %r20;
	div.u32 	%r22, %r21, %r2;
	add.s32 	%r3, %r22, %r19;
	and.b32  	%r23, %r3, 3;
	setp.eq.s32 	%p3, %r23, 3;
	@%p3 bra 	$L__BB1_4;
	add.s64 	%rd2, %rd1, 12;
	add.s32 	%r24, %r3, 1;
	and.b32  	%r25, %r24, 3;
	neg.s32 	%r27, %r25;
$L__BB1_3:
	.pragma "nounroll";
	mul.wide.s32 	%rd4, %r29, 24;
	add.s64 	%rd5, %rd2, %rd4;
	ld.global.f32 	%f2, [%rd5];
	ld.global.f32 	%f3, [%rd5+-12];
	fma.rn.f32 	%f4, %f1, %f2, %f3;
	st.global.f32 	[%rd5+-12], %f4;
	ld.global.f32 	%f5, [%rd5+4];
	ld.global.f32 	%f6, [%rd5+-8];
	fma.rn.f32 	%f7, %f1, %f5, %f6;
	st.global.f32 	[%rd5+-8], %f7;
	ld.global.f32 	%f8, [%rd5+8];
	ld.global.f32 	%f9, [%rd5+-4];
	fma.rn.f32 	%f10, %f1, %f8, %f9;
	st.global.f32 	[%rd5+-4], %f10;
	add.s32 	%r29, %r29, %r2;
	add.s32 	%r27, %r27, 1;
	setp.ne.s32 	%p4, %r27, 0;
	@%p4 bra 	$L__BB1_3;
$L__BB1_4:
	setp.lt.u32 	%p5, %r3, 3;
	@%p5 bra 	$L__BB1_7;
	mul.wide.s32 	%rd9, %r2, 24;
	shl.b32 	%r26, %r2, 2;
$L__BB1_6:
	mul.wide.s32 	%rd6, %r29, 24;
	add.s64 	%rd7, %rd1, %rd6;
	add.s64 	%rd8, %rd7, 12;
	ld.global.f32 	%f11, [%rd7+12];
	ld.global.f32 	%f12, [%rd7];
	fma.rn.f32 	%f13, %f1, %f11, %f12;
	st.global.f32 	[%rd7], %f13;
	ld.global.f32 	%f14, [%rd7+16];
	ld.global.f32 	%f15, [%rd7+4];
	fma.rn.f32 	%f16, %f1, %f14, %f15;
	st.global.f32 	[%rd7+4], %f16;
	ld.global.f32 	%f17, [%rd7+20];
	ld.global.f32 	%f18, [%rd7+8];
	fma.rn.f32 	%f19, %f1, %f17, %f18;
	st.global.f32 	[%rd7+8], %f19;
	add.s64 	%rd10, %rd8, %rd9;
	ld.global.f32 	%f20, [%rd10];
	ld.global.f32 	%f21, [%rd10+-12];
	fma.rn.f32 	%f22, %f1, %f20, %f21;
	st.global.f32 	[%rd10+-12], %f22;
	ld.global.f32 	%f23, [%rd10+4];
	ld.global.f32 	%f24, [%rd10+-8];
	fma.rn.f32 	%f25, %f1, %f23, %f24;
	st.global.f32 	[%rd10+-8], %f25;
	ld.global.f32 	%f26, [%rd10+8];
	ld.global.f32 	%f27, [%rd10+-4];
	fma.rn.f32 	%f28, %f1, %f26, %f27;
	st.global.f32 	[%rd10+-4], %f28;
	add.s64 	%rd11, %rd10, %rd9;
	ld.global.f32 	%f29, [%rd11];
	ld.global.f32 	%f30, [%rd11+-12];
	fma.rn.f32 	%f31, %f1, %f29, %f30;
	st.global.f32 	[%rd11+-12], %f31;
	ld.global.f32 	%f32, [%rd11+4];
	ld.global.f32 	%f33, [%rd11+-8];
	fma.rn.f32 	%f34, %f1, %f32, %f33;
	st.global.f32 	[%rd11+-8], %f34;
	ld.global.f32 	%f35, [%rd11+8];
	ld.global.f32 	%f36, [%rd11+-4];
	fma.rn.f32 	%f37, %f1, %f35, %f36;
	st.global.f32 	[%rd11+-4], %f37;
	add.s64 	%rd12, %rd11, %rd9;
	ld.global.f32 	%f38, [%rd12];
	ld.global.f32 	%f39, [%rd12+-12];
	fma.rn.f32 	%f40, %f1, %f38, %f39;
	st.global.f32 	[%rd12+-12], %f40;
	ld.global.f32 	%f41, [%rd12+4];
	ld.global.f32 	%f42, [%rd12+-8];
	fma.rn.f32 	%f43, %f1, %f41, %f42;
	st.global.f32 	[%rd12+-8], %f43;
	ld.global.f32 	%f44, [%rd12+8];
	ld.global.f32 	%f45, [%rd12+-4];
	fma.rn.f32 	%f46, %f1, %f44, %f45;
	st.global.f32 	[%rd12+-4], %f46;
	add.s32 	%r29, %r26, %r29;
	setp.lt.s32 	%p6, %r29, %r12;
	@%p6 bra 	$L__BB1_6;
$L__BB1_7:
	ret;

}


// ===== COMPILED SASS (sm_100) =====

	.target	sm_100

	.elftype	@"ET_EXEC"


//--------------------- .note.nv.tkinfo           --------------------------
	.section	.note.nv.tkinfo,"",@"SHT_NOTE"
	.sectionflags	@"SHF_NOTE_NV_TKINFO"
	.tkinfo
        /*0018*/ 	.word	0x00000002
        /*0030*/ 	.string	""
        /*0030*/ 	.string	"ptxas"
        /*0030*/ 	.string	"Cuda compilation tools, release 13.0, V13.0.88"
        /*0030*/ 	.string	"Build cuda_13.0.r13.0/compiler.36424714_0"
        /*0030*/ 	.string	"-arch sm_100 -m 64 "



//--------------------- .note.nv.cuinfo           --------------------------
	.section	.note.nv.cuinfo,"",@"SHT_NOTE"
	.sectionflags	@"SHF_NOTE_NV_CUINFO"
        /*0018*/ 	.short	0x0002
        /*001a*/ 	.short	0x0064
        /*001c*/ 	.short	0x0082
	.zero		2


//--------------------- .nv.info                  --------------------------
	.section	.nv.info,"",@"SHT_CUDA_INFO"
	.align	4


	//----- nvinfo : EIATTR_REGCOUNT
	.align		4
        /*0000*/ 	.byte	0x04, 0x2f
        /*0002*/ 	.short	(.L_1 - .L_0)
	.align		4
.L_0:
        /*0004*/ 	.word	index@(_Z9bodyForceP4Bodyfi)
        /*0008*/ 	.word	0x00000020


	//----- nvinfo : EIATTR_FRAME_SIZE
	.align		4
.L_1:
        /*000c*/ 	.byte	0x04, 0x11
        /*000e*/ 	.short	(.L_3 - .L_2)
	.align		4
.L_2:
        /*0010*/ 	.word	index@(_Z9bodyForceP4Bodyfi)
        /*0014*/ 	.word	0x00000000


	//----- nvinfo : EIATTR_REGCOUNT
	.align		4
.L_3:
        /*0018*/ 	.byte	0x04, 0x2f
        /*001a*/ 	.short	(.L_5 - .L_4)
	.align		4
.L_4:
        /*001c*/ 	.word	index@(_Z17integratePositionP4Bodyfi)
        /*0020*/ 	.word	0x00000018


	//----- nvinfo : EIATTR_FRAME_SIZE
	.align		4
.L_5:
        /*0024*/ 	.byte	0x04, 0x11
        /*0026*/ 	.short	(.L_7 - .L_6)
	.align		4
.L_6:
        /*0028*/ 	.word	index@(_Z17integratePositionP4Bodyfi)
        /*002c*/ 	.word	0x00000000


	//----- nvinfo : EIATTR_MIN_STACK_SIZE
	.align		4
.L_7:
        /*0030*/ 	.byte	0x04, 0x12
        /*0032*/ 	.short	(.L_9 - .L_8)
	.align		4
.L_8:
        /*0034*/ 	.word	index@(_Z17integratePositionP4Bodyfi)
        /*0038*/ 	.word	0x00000000


	//----- nvinfo : EIATTR_MIN_STACK_SIZE
	.align		4
.L_9:
        /*003c*/ 	.byte	0x04, 0x12
        /*003e*/ 	.short	(.L_11 - .L_10)
	.align		4
.L_10:
        /*0040*/ 	.word	index@(_Z9bodyForceP4Bodyfi)
        /*0044*/ 	.word	0x00000000
.L_11:


//--------------------- .nv.compat                --------------------------
	.section	.nv.compat,"",@"SHT_CUDA_COMPAT_INFO"
	.align	4
        /*0000*/ 	.byte	0x02, 0x09, 0x00, 0x00, 0x02, 0x02, 0x01, 0x00, 0x02, 0x05, 0x05, 0x00, 0x03, 0x07, 0x01, 0x01
        /*0010*/ 	.byte	0x02, 0x03, 0x00, 0x00, 0x02, 0x06, 0x01, 0x00, 0x04, 0x0b, 0x08, 0x00, 0x01, 0x00, 0x00, 0x00
        /*0020*/ 	.byte	0x00, 0x00, 0x00, 0x00


//--------------------- .nv.info._Z17integratePositionP4Bodyfi --------------------------
	.section	.nv.info._Z17integratePositionP4Bodyfi,"",@"SHT_CUDA_INFO"
	.sectionflags	@""
	.align	4


	//----- nvinfo : EIATTR_CUDA_API_VERSION
	.align		4
        /*0000*/ 	.byte	0x04, 0x37
        /*0002*/ 	.short	(.L_13 - .L_12)
.L_12:
        /*0004*/ 	.word	0x00000082


	//----- nvinfo : EIATTR_KPARAM_INFO
	.align		4
.L_13:
        /*0008*/ 	.byte	0x04, 0x17
        /*000a*/ 	.short	(.L_15 - .L_14)
.L_14:
        /*000c*/ 	.word	0x00000000
        /*0010*/ 	.short	0x0002
        /*0012*/ 	.short	0x000c
        /*0014*/ 	.byte	0x00, 0xf0, 0x11, 0x00


	//----- nvinfo : EIATTR_KPARAM_INFO
	.align		4
.L_15:
        /*0018*/ 	.byte	0x04, 0x17
        /*001a*/ 	.short	(.L_17 - .L_16)
.L_16:
        /*001c*/ 	.word	0x00000000
        /*0020*/ 	.short	0x0001
        /*0022*/ 	.short	0x0008
        /*0024*/ 	.byte	0x00, 0xf0, 0x11, 0x00


	//----- nvinfo : EIATTR_KPARAM_INFO
	.align		4
.L_17:
        /*0028*/ 	.byte	0x04, 0x17
        /*002a*/ 	.short	(.L_19 - .L_18)
.L_18:
        /*002c*/ 	.word	0x00000000
        /*0030*/ 	.short	0x0000
        /*0032*/ 	.short	0x0000
        /*0034*/ 	.byte	0x00, 0xf5, 0x21, 0x00


	//----- nvinfo : EIATTR_SPARSE_MMA_MASK
	.align		4
.L_19:
        /*0038*/ 	.byte	0x03, 0x50
        /*003a*/ 	.short	0x0000


	//----- nvinfo : EIATTR_MAXREG_COUNT
	.align		4
        /*003c*/ 	.byte	0x03, 0x1b
        /*003e*/ 	.short	0x00ff


	//----- nvinfo : EIATTR_MERCURY_ISA_VERSION
	.align		4
        /*0040*/ 	.byte	0x03, 0x5f
        /*0042*/ 	.short	0x0101


	//----- nvinfo : EIATTR_VRC_CTA_INIT_COUNT
	.align		4
        /*0044*/ 	.byte	0x02, 0x4a
	.zero		1
	.zero		1


	//----- nvinfo : EIATTR_EXIT_INSTR_OFFSETS
	.align		4
        /*0048*/ 	.byte	0x04, 0x1c
        /*004a*/ 	.short	(.L_21 - .L_20)


	//   ....[0]....
.L_20:
        /*004c*/ 	.word	0x00000090


	//   ....[1]....
        /*0050*/ 	.word	0x00000420


	//   ....[2]....
        /*0054*/ 	.word	0x000007b0


	//----- nvinfo : EIATTR_CRS_STACK_SIZE
	.align		4
.L_21:
        /*0058*/ 	.byte	0x04, 0x1e
        /*005a*/ 	.short	(.L_23 - .L_22)
.L_22:
        /*005c*/ 	.word	0x00000000


	//----- nvinfo : EIATTR_CBANK_PARAM_SIZE
	.align		4
.L_23:
        /*0060*/ 	.byte	0x03, 0x19
        /*0062*/ 	.short	0x0010


	//----- nvinfo : EIATTR_PARAM_CBANK
	.align		4
        /*0064*/ 	.byte	0x04, 0x0a
        /*0066*/ 	.short	(.L_25 - .L_24)
	.align		4
.L_24:
        /*0068*/ 	.word	index@(.nv.constant0._Z17integratePositionP4Bodyfi)
        /*006c*/ 	.short	0x0380
        /*006e*/ 	.short	0x0010


	//----- nvinfo : EIATTR_SW_WAR
	.align		4
.L_25:
        /*0070*/ 	.byte	0x04, 0x36
        /*0072*/ 	.short	(.L_27 - .L_26)
.L_26:
        /*0074*/ 	.word	0x00000008
.L_27:


//--------------------- .nv.info._Z9bodyForceP4Bodyfi --------------------------
	.section	.nv.info._Z9bodyForceP4Bodyfi,"",@"SHT_CUDA_INFO"
	.sectionflags	@""
	.align	4


	//----- nvinfo : EIATTR_CUDA_API_VERSION
	.align		4
        /*0000*/ 	.byte	0x04, 0x37
        /*0002*/ 	.short	(.L_29 - .L_28)
.L_28:
        /*0004*/ 	.word	0x00000082


	//----- nvinfo : EIATTR_KPARAM_INFO
	.align		4
.L_29:
        /*0008*/ 	.byte	0x04, 0x17
        /*000a*/ 	.short	(.L_31 - .L_30)
.L_30:
        /*000c*/ 	.word	0x00000000
        /*0010*/ 	.short	0x0002
        /*0012*/ 	.short	0x000c
        /*0014*/ 	.byte	0x00, 0xf0, 0x11, 0x00


	//----- nvinfo : EIATTR_KPARAM_INFO
	.align		4
.L_31:
        /*0018*/ 	.byte	0x04, 0x17
        /*001a*/ 	.short	(.L_33 - .L_32)
.L_32:
        /*001c*/ 	.word	0x00000000
        /*0020*/ 	.short	0x0001
        /*0022*/ 	.short	0x0008
        /*0024*/ 	.byte	0x00, 0xf0, 0x11, 0x00


	//----- nvinfo : EIATTR_KPARAM_INFO
	.align		4
.L_33:
        /*0028*/ 	.byte	0x04, 0x17
        /*002a*/ 	.short	(.L_35 - .L_34)
.L_34:
        /*002c*/ 	.word	0x00000000
        /*0030*/ 	.short	0x0000
        /*0032*/ 	.short	0x0000
        /*0034*/ 	.byte	0x00, 0xf5, 0x21, 0x00


	//----- nvinfo : EIATTR_SPARSE_MMA_MASK
	.align		4
.L_35:
        /*0038*/ 	.byte	0x03, 0x50
        /*003a*/ 	.short	0x0000


	//----- nvinfo : EIATTR_MAXREG_COUNT
	.align		4
        /*003c*/ 	.byte	0x03, 0x1b
        /*003e*/ 	.short	0x00ff


	//----- nvinfo : EIATTR_MERCURY_ISA_VERSION
	.align		4
        /*0040*/ 	.byte	0x03, 0x5f
        /*0042*/ 	.short	0x0101


	//----- nvinfo : EIATTR_VRC_CTA_INIT_COUNT
	.align		4
        /*0044*/ 	.byte	0x02, 0x4a
	.zero		1
	.zero		1


	//----- nvinfo : EIATTR_EXIT_INSTR_OFFSETS
	.align		4
        /*0048*/ 	.byte	0x04, 0x1c
        /*004a*/ 	.short	(.L_37 - .L_36)


	//   ....[0]....
.L_36:
        /*004c*/ 	.word	0x00000090


	//   ....[1]....
        /*0050*/ 	.word	0x00000c50


	//   ....[2]....
        /*0054*/ 	.word	0x00000d30


	//----- nvinfo : EIATTR_CRS_STACK_SIZE
	.align		4
.L_37:
        /*0058*/ 	.byte	0x04, 0x1e
        /*005a*/ 	.short	(.L_39 - .L_38)
.L_38:
        /*005c*/ 	.word	0x00000000


	//----- nvinfo : EIATTR_CBANK_PARAM_SIZE
	.align		4
.L_39:
        /*0060*/ 	.byte	0x03, 0x19
        /*0062*/ 	.short	0x0010


	//----- nvinfo : EIATTR_PARAM_CBANK
	.align		4
        /*0064*/ 	.byte	0x04, 0x0a
        /*0066*/ 	.short	(.L_41 - .L_40)
	.align		4
.L_40:
        /*0068*/ 	.word	index@(.nv.constant0._Z9bodyForceP4Bodyfi)
        /*006c*/ 	.short	0x0380
        /*006e*/ 	.short	0x0010


	//----- nvinfo : EIATTR_SW_WAR
	.align		4
.L_41:
        /*0070*/ 	.byte	0x04, 0x36
        /*0072*/ 	.short	(.L_43 - .L_42)
.L_42:
        /*0074*/ 	.word	0x00000008
.L_43:


//--------------------- .nv.callgraph             --------------------------
	.section	.nv.callgraph,"",@"SHT_CUDA_CALLGRAPH"
	.align	4
	.sectionentsize	8
	.align		4
        /*0000*/ 	.word	0x00000000
	.align		4
        /*0004*/ 	.word	0xffffffff
	.align		4
        /*0008*/ 	.word	0x00000000
	.align		4
        /*000c*/ 	.word	0xfffffffe
	.align		4
        /*0010*/ 	.word	0x00000000
	.align		4
        /*0014*/ 	.word	0xfffffffd
	.align		4
        /*0018*/ 	.word	0x00000000
	.align		4
        /*001c*/ 	.word	0xfffffffc


//--------------------- .text._Z17integratePositionP4Bodyfi --------------------------
	.section	.text._Z17integratePositionP4Bodyfi,"ax",@progbits
	.align	128
        .global         _Z17integratePositionP4Bodyfi
        .type           _Z17integratePositionP4Bodyfi,@function
        .size           _Z17integratePositionP4Bodyfi,(.L_x_12 - _Z17integratePositionP4Bodyfi)
        .other          _Z17integratePositionP4Bodyfi,@"STO_CUDA_ENTRY STV_DEFAULT"
_Z17integratePositionP4Bodyfi:
.text._Z17integratePositionP4Bodyfi:
[----:B------:R-:W-:Y:S01]  /*0000*/  LDC R1, c[0x0][0x37c] ;  /* 0x0000df00ff017b82 */ /* 0x000fe20000000800 */
[----:B------:R-:W0:Y:S01]  /*0010*/  S2R R3, SR_TID.X ;  /* 0x0000000000037919 */ /* 0x000e220000002100 */
[----:B------:R-:W0:Y:S06]  /*0020*/  LDCU UR4, c[0x0][0x360] ;  /* 0x00006c00ff0477ac */ /* 0x000e2c0008000800 */
[----:B------:R-:W1:Y:S01]  /*0030*/  LDC R2, c[0x0][0x370] ;  /* 0x0000dc00ff027b82 */ /* 0x000e620000000800 */
[----:B------:R-:W0:Y:S01]  /*0040*/  S2R R0, SR_CTAID.X ;  /* 0x0000000000007919 */ /* 0x000e220000002500 */
[----:B------:R-:W2:Y:S01]  /*0050*/  LDCU UR6, c[0x0][0x38c] ;  /* 0x00007180ff0677ac */ /* 0x000ea20008000800 */
[----:B0-----:R-:W-:-:S02]  /*0060*/  IMAD R3, R0, UR4, R3 ;  /* 0x0000000400037c24 */ /* 0x001fc4000f8e0203 */
[----:B-1----:R-:W-:-:S03]  /*0070*/  IMAD R0, R2, UR4, RZ ;  /* 0x0000000402007c24 */ /* 0x002fc6000f8e02ff */
[----:B--2---:R-:W-:-:S13]  /*0080*/  ISETP.GE.AND P0, PT, R3, UR6, PT ;  /* 0x0000000603007c0c */ /* 0x004fda000bf06270 */
[----:B------:R-:W-:Y:S05]  /*0090*/  @P0 EXIT ;  /* 0x000000000000094d */ /* 0x000fea0003800000 */
[----:B------:R-:W0:Y:S01]  /*00a0*/  I2F.U32.RP R8, R0 ;  /* 0x0000000000087306 */ /* 0x000e220000209000 */
[----:B------:R-:W-:Y:S01]  /*00b0*/  IADD3 R2, PT, PT, R0, R3, RZ ;  /* 0x0000000300027210 */ /* 0x000fe20007ffe0ff */
[----:B------:R-:W1:Y:S01]  /*00c0*/  LDCU UR8, c[0x0][0x388] ;  /* 0x00007100ff0877ac */ /* 0x000e620008000800 */
[----:B------:R-:W-:Y:S01]  /*00d0*/  IADD3 R9, PT, PT, RZ, -R0, RZ ;  /* 0x80000000ff097210 */ /* 0x000fe20007ffe0ff */
[----:B------:R-:W-:Y:S01]  /*00e0*/  BSSY.RECONVERGENT B0, `(.L_x_0) ;  /* 0x0000033000007945 */ /* 0x000fe20003800200 */
[C---:B------:R-:W-:Y:S01]  /*00f0*/  ISETP.GE.AND P0, PT, R2.reuse, UR6, PT ;  /* 0x0000000602007c0c */ /* 0x040fe2000bf06270 */
[----:B------:R-:W2:Y:S01]  /*0100*/  LDCU.64 UR4, c[0x0][0x358] ;  /* 0x00006b00ff0477ac */ /* 0x000ea20008000a00 */
[----:B------:R-:W-:Y:S02]  /*0110*/  VIMNMX R7, PT, PT, R2, UR6, !PT ;  /* 0x0000000602077c48 */ /* 0x000fe4000ffe0100 */
[----:B------:R-:W-:Y:S01]  /*0120*/  SEL R6, RZ, 0x1, P0 ;  /* 0x00000001ff067807 */ /* 0x000fe20000000000 */
[----:B------:R-:W3:Y:S01]  /*0130*/  LDCU UR7, c[0x0][0x388] ;  /* 0x00007100ff0777ac */ /* 0x000ee20008000800 */
[----:B------:R-:W-:-:S02]  /*0140*/  ISETP.NE.U32.AND P2, PT, R0, RZ, PT ;  /* 0x000000ff0000720c */ /* 0x000fc40003f45070 */
[----:B------:R-:W-:Y:S01]  /*0150*/  IADD3 R7, PT, PT, R7, -R2, -R6 ;  /* 0x8000000207077210 */ /* 0x000fe20007ffe806 */
[----:B0-----:R-:W0:Y:S02]  /*0160*/  MUFU.RCP R8, R8 ;  /* 0x0000000800087308 */ /* 0x001e240000001000 */
[----:B0-----:R-:W-:-:S06]  /*0170*/  IADD3 R4, PT, PT, R8, 0xffffffe, RZ ;  /* 0x0ffffffe08047810 */ /* 0x001fcc0007ffe0ff */
[----:B------:R0:W4:Y:S02]  /*0180*/  F2I.FTZ.U32.TRUNC.NTZ R5, R4 ;  /* 0x0000000400057305 */ /* 0x000124000021f000 */
[----:B0-----:R-:W-:Y:S02]  /*0190*/  HFMA2 R4, -RZ, RZ, 0, 0 ;  /* 0x00000000ff047431 */ /* 0x001fe400000001ff */
[----:B----4-:R-:W-:-:S04]  /*01a0*/  IMAD R9, R9, R5, RZ ;  /* 0x0000000509097224 */ /* 0x010fc800078e02ff */
[----:B------:R-:W-:-:S06]  /*01b0*/  IMAD.HI.U32 R8, R5, R9, R4 ;  /* 0x0000000905087227 */ /* 0x000fcc00078e0004 */
[----:B------:R-:W-:-:S05]  /*01c0*/  IMAD.HI.U32 R5, R8, R7, RZ ;  /* 0x0000000708057227 */ /* 0x000fca00078e00ff */
[----:B------:R-:W-:-:S05]  /*01d0*/  IADD3 R2, PT, PT, -R5, RZ, RZ ;  /* 0x000000ff05027210 */ /* 0x000fca0007ffe1ff */
[----:B------:R-:W-:-:S05]  /*01e0*/  IMAD R7, R0, R2, R7 ;  /* 0x0000000200077224 */ /* 0x000fca00078e0207 */
[----:B------:R-:W-:-:S13]  /*01f0*/  ISETP.GE.U32.AND P0, PT, R7, R0, PT ;  /* 0x000000000700720c */ /* 0x000fda0003f06070 */
[----:B------:R-:W-:Y:S01]  /*0200*/  @P0 IADD3 R7, PT, PT, -R0, R7, RZ ;  /* 0x0000000700070210 */ /* 0x000fe20007ffe1ff */
[----:B------:R-:W-:-:S03]  /*0210*/  @P0 VIADD R5, R5, 0x1 ;  /* 0x0000000105050836 */ /* 0x000fc60000000000 */
[----:B------:R-:W-:-:S13]  /*0220*/  ISETP.GE.U32.AND P1, PT, R7, R0, PT ;  /* 0x000000000700720c */ /* 0x000fda0003f26070 */
[----:B------:R-:W-:Y:S02]  /*0230*/  @P1 IADD3 R5, PT, PT, R5, 0x1, RZ ;  /* 0x0000000105051810 */ /* 0x000fe40007ffe0ff */
[----:B------:R-:W-:-:S04]  /*0240*/  @!P2 LOP3.LUT R5, RZ, R0, RZ, 0x33, !PT ;  /* 0x00000000ff05a212 */ /* 0x000fc800078e33ff */
[----:B------:R-:W-:-:S04]  /*0250*/  IADD3 R2, PT, PT, R6, R5, RZ ;  /* 0x0000000506027210 */ /* 0x000fc80007ffe0ff */
[C---:B------:R-:W-:Y:S02]  /*0260*/  LOP3.LUT R4, R2.reuse, 0x3, RZ, 0xc0, !PT ;  /* 0x0000000302047812 */ /* 0x040fe400078ec0ff */
[----:B------:R-:W-:Y:S02]  /*0270*/  ISETP.GE.U32.AND P0, PT, R2, 0x3, PT ;  /* 0x000000030200780c */ /* 0x000fe40003f06070 */
[----:B------:R-:W-:-:S13]  /*0280*/  ISETP.NE.AND P1, PT, R4, 0x3, PT ;  /* 0x000000030400780c */ /* 0x000fda0003f25270 */
[----:B-123--:R-:W-:Y:S05]  /*0290*/  @!P1 BRA `(.L_x_1) ;  /* 0x00000000005c9947 */ /* 0x00efea0003800000 */
[----:B------:R-:W0:Y:S01]  /*02a0*/  LDC.64 R4, c[0x0][0x380] ;  /* 0x0000e000ff047b82 */ /* 0x000e220000000a00 */
[----:B------:R-:W-:-:S04]  /*02b0*/  IADD3 R2, PT, PT, R2, 0x1, RZ ;  /* 0x0000000102027810 */ /* 0x000fc80007ffe0ff */
[----:B------:R-:W-:-:S04]  /*02c0*/  LOP3.LUT R2, R2, 0x3, RZ, 0xc0, !PT ;  /* 0x0000000302027812 */ /* 0x000fc800078ec0ff */
[----:B------:R-:W-:Y:S02]  /*02d0*/  IADD3 R2, PT, PT, -R2, RZ, RZ ;  /* 0x000000ff02027210 */ /* 0x000fe40007ffe1ff */
[----:B0-----:R-:W-:-:S05]  /*02e0*/  IADD3 R4, P1, PT, R4, 0xc, RZ ;  /* 0x0000000c04047810 */ /* 0x001fca0007f3e0ff */
[----:B------:R-:W-:-:S08]  /*02f0*/  IMAD.X R5, RZ, RZ, R5, P1 ;  /* 0x000000ffff057224 */ /* 0x000fd000008e0605 */
.L_x_2:
[----:B0-----:R-:W-:-:S05]  /*0300*/  IMAD.WIDE R6, R3, 0x18, R4 ;  /* 0x0000001803067825 */ /* 0x001fca00078e0204 */
[----:B------:R-:W2:Y:S04]  /*0310*/  LDG.E R8, desc[UR4][R6.64] ;  /* 0x0000000406087981 */ /* 0x000ea8000c1e1900 */
[----:B------:R-:W2:Y:S04]  /*0320*/  LDG.E R9, desc[UR4][R6.64+-0xc] ;  /* 0xfffff40406097981 */ /* 0x000ea8000c1e1900 */
[----:B------:R-:W3:Y:S04]  /*0330*/  LDG.E R10, desc[UR4][R6.64+0x4] ;  /* 0x00000404060a7981 */ /* 0x000ee8000c1e1900 */
[----:B------:R-:W3:Y:S04]  /*0340*/  LDG.E R11, desc[UR4][R6.64+-0x8] ;  /* 0xfffff804060b7981 */ /* 0x000ee8000c1e1900 */
[----:B------:R-:W4:Y:S04]  /*0350*/  LDG.E R12, desc[UR4][R6.64+0x8] ;  /* 0x00000804060c7981 */ /* 0x000f28000c1e1900 */
[----:B------:R-:W4:Y:S01]  /*0360*/  LDG.E R13, desc[UR4][R6.64+-0x4] ;  /* 0xfffffc04060d7981 */ /* 0x000f22000c1e1900 */
[----:B------:R-:W-:-:S02]  /*0370*/  IADD3 R2, PT, PT, R2, 0x1, RZ ;  /* 0x0000000102027810 */ /* 0x000fc40007ffe0ff */
[----:B------:R-:W-:Y:S02]  /*0380*/  IADD3 R3, PT, PT, R0, R3, RZ ;  /* 0x0000000300037210 */ /* 0x000fe40007ffe0ff */
[----:B------:R-:W-:Y:S01]  /*0390*/  ISETP.NE.AND P1, PT, R2, RZ, PT ;  /* 0x000000ff0200720c */ /* 0x000fe20003f25270 */
[----:B--2---:R-:W-:-:S05]  /*03a0*/  FFMA R9, R8, UR7, R9 ;  /* 0x0000000708097c23 */ /* 0x004fca0008000009 */
[----:B------:R0:W-:Y:S01]  /*03b0*/  STG.E desc[UR4][R6.64+-0xc], R9 ;  /* 0xfffff40906007986 */ /* 0x0001e2000c101904 */
[----:B---3--:R-:W-:-:S05]  /*03c0*/  FFMA R11, R10, UR7, R11 ;  /* 0x000000070a0b7c23 */ /* 0x008fca000800000b */
[----:B------:R0:W-:Y:S01]  /*03d0*/  STG.E desc[UR4][R6.64+-0x8], R11 ;  /* 0xfffff80b06007986 */ /* 0x0001e2000c101904 */
[----:B----4-:R-:W-:-:S05]  /*03e0*/  FFMA R13, R12, UR7, R13 ;  /* 0x000000070c0d7c23 */ /* 0x010fca000800000d */
[----:B------:R0:W-:Y:S01]  /*03f0*/  STG.E desc[UR4][R6.64+-0x4], R13 ;  /* 0xfffffc0d06007986 */ /* 0x0001e2000c101904 */
[----:B------:R-:W-:Y:S05]  /*0400*/  @P1 BRA `(.L_x_2) ;  /* 0xfffffffc00bc1947 */ /* 0x000fea000383ffff */
.L_x_1:
[----:B------:R-:W-:Y:S05]  /*0410*/  BSYNC.RECONVERGENT B0 ;  /* 0x0000000000007941 */ /* 0x000fea0003800200 */
.L_x_0:
[----:B------:R-:W-:Y:S05]  /*0420*/  @!P0 EXIT ;  /* 0x000000000000894d */ /* 0x000fea0003800000 */
.L_x_3:
[----:B01----:R-:W0:Y:S02]  /*0430*/  LDC.64 R8, c[0x0][0x380] ;  /* 0x0000e000ff087b82 */ /* 0x003e240000000a00 */
[----:B0-----:R-:W-:-:S05]  /*0440*/  IMAD.WIDE R8, R3, 0x18, R8 ;  /* 0x0000001803087825 */ /* 0x001fca00078e0208 */
[----:B------:R-:W2:Y:S04]  /*0450*/  LDG.E R2, desc[UR4][R8.64+0xc] ;  /* 0x00000c0408027981 */ /* 0x000ea8000c1e1900 */
[----:B------:R-:W2:Y:S04]  /*0460*/  LDG.E R5, desc[UR4][R8.64] ;  /* 0x0000000408057981 */ /* 0x000ea8000c1e1900 */
[----:B------:R-:W3:Y:S04]  /*0470*/  LDG.E R4, desc[UR4][R8.64+0x10] ;  /* 0x0000100408047981 */ /* 0x000ee8000c1e1900 */
[----:B------:R-:W3:Y:S04]  /*0480*/  LDG.E R11, desc[UR4][R8.64+0x4] ;  /* 0x00000404080b7981 */ /* 0x000ee8000c1e1900 */
[----:B------:R-:W4:Y:S04]  /*0490*/  LDG.E R6, desc[UR4][R8.64+0x14] ;  /* 0x0000140408067981 */ /* 0x000f28000c1e1900 */
[----:B------:R-:W4:Y:S01]  /*04a0*/  LDG.E R13, desc[UR4][R8.64+0x8] ;  /* 0x00000804080d7981 */ /* 0x000f22000c1e1900 */
[----:B--2---:R-:W-:-:S05]  /*04b0*/  FFMA R7, R2, UR8, R5 ;  /* 0x0000000802077c23 */ /* 0x004fca0008000005 */
[----:B------:R0:W-:Y:S01]  /*04c0*/  STG.E desc[UR4][R8.64], R7 ;  /* 0x0000000708007986 */ /* 0x0001e2000c101904 */
[----:B---3--:R-:W-:Y:S01]  /*04d0*/  FFMA R11, R4, UR8, R11 ;  /* 0x00000008040b7c23 */ /* 0x008fe2000800000b */
[----:B------:R-:W-:-:S04]  /*04e0*/  IMAD.WIDE R4, R0, 0x18, R8 ;  /* 0x0000001800047825 */ /* 0x000fc800078e0208 */
[----:B------:R-:W-:Y:S01]  /*04f0*/  STG.E desc[UR4][R8.64+0x4], R11 ;  /* 0x0000040b08007986 */ /* 0x000fe2000c101904 */
[----:B----4-:R-:W-:-:S05]  /*0500*/  FFMA R13, R6, UR8, R13 ;  /* 0x00000008060d7c23 */ /* 0x010fca000800000d */
[----:B------:R1:W-:Y:S04]  /*0510*/  STG.E desc[UR4][R8.64+0x8], R13 ;  /* 0x0000080d08007986 */ /* 0x0003e8000c101904 */
[----:B------:R-:W2:Y:S04]  /*0520*/  LDG.E R2, desc[UR4][R4.64+0xc] ;  /* 0x00000c0404027981 */ /* 0x000ea8000c1e1900 */
[----:B------:R-:W2:Y:S04]  /*0530*/  LDG.E R15, desc[UR4][R4.64] ;  /* 0x00000004040f7981 */ /* 0x000ea8000c1e1900 */
[----:B------:R-:W3:Y:S04]  /*0540*/  LDG.E R6, desc[UR4][R4.64+0x10] ;  /* 0x0000100404067981 */ /* 0x000ee8000c1e1900 */
[----:B------:R-:W3:Y:S04]  /*0550*/  LDG.E R17, desc[UR4][R4.64+0x4] ;  /* 0x0000040404117981 */ /* 0x000ee8000c1e1900 */
[----:B------:R-:W4:Y:S04]  /*0560*/  LDG.E R10, desc[UR4][R4.64+0x14] ;  /* 0x00001404040a7981 */ /* 0x000f28000c1e1900 */
[----:B------:R-:W4:Y:S01]  /*0570*/  LDG.E R19, desc[UR4][R4.64+0x8] ;  /* 0x0000080404137981 */ /* 0x000f22000c1e1900 */
[----:B--2---:R-:W-:-:S05]  /*0580*/  FFMA R15, R2, UR8, R15 ;  /* 0x00000008020f7c23 */ /* 0x004fca000800000f */
[----:B------:R-:W-:Y:S01]  /*0590*/  STG.E desc[UR4][R4.64], R15 ;  /* 0x0000000f04007986 */ /* 0x000fe2000c101904 */
[----:B---3--:R-:W-:Y:S01]  /*05a0*/  FFMA R17, R6, UR8, R17 ;  /* 0x0000000806117c23 */ /* 0x008fe20008000011 */
[----:B0-----:R-:W-:-:S04]  /*05b0*/  IMAD.WIDE R6, R0, 0x18, R4 ;  /* 0x0000001800067825 */ /* 0x001fc800078e0204 */
[----:B------:R-:W-:Y:S01]  /*05c0*/  STG.E desc[UR4][R4.64+0x4], R17 ;  /* 0x0000041104007986 */ /* 0x000fe2000c101904 */
[----:B----4-:R-:W-:-:S05]  /*05d0*/  FFMA R19, R10, UR8, R19 ;  /* 0x000000080a137c23 */ /* 0x010fca0008000013 */
[----:B------:R0:W-:Y:S04]  /*05e0*/  STG.E desc[UR4][R4.64+0x8], R19 ;  /* 0x0000081304007986 */ /* 0x0001e8000c101904 */
[----:B------:R-:W2:Y:S04]  /*05f0*/  LDG.E R2, desc[UR4][R6.64+0xc] ;  /* 0x00000c0406027981 */ /* 0x000ea8000c1e1900 */
[----:B-1----:R-:W2:Y:S04]  /*0600*/  LDG.E R9, desc[UR4][R6.64] ;  /* 0x0000000406097981 */ /* 0x002ea8000c1e1900 */
        /* <DEDUP_REMOVED lines=8> */
[----:B------:R1:W-:Y:S01]  /*0690*/  STG.E desc[UR4][R6.64+0x4], R13 ;  /* 0x0000040d06007986 */ /* 0x0003e2000c101904 */
[----:B----4-:R-:W-:-:S05]  /*06a0*/  FFMA R21, R10, UR8, R21 ;  /* 0x000000080a157c23 */ /* 0x010fca0008000015 */
[----:B------:R1:W-:Y:S04]  /*06b0*/  STG.E desc[UR4][R6.64+0x8], R21 ;  /* 0x0000081506007986 */ /* 0x0003e8000c101904 */
[----:B------:R-:W2:Y:S04]  /*06c0*/  LDG.E R2, desc[UR4][R8.64+0xc] ;  /* 0x00000c0408027981 */ /* 0x000ea8000c1e1900 */
[----:B0-----:R-:W2:Y:S04]  /*06d0*/  LDG.E R5, desc[UR4][R8.64] ;  /* 0x0000000408057981 */ /* 0x001ea8000c1e1900 */
[----:B------:R-:W3:Y:S04]  /*06e0*/  LDG.E R4, desc[UR4][R8.64+0x10] ;  /* 0x0000100408047981 */ /* 0x000ee8000c1e1900 */
[----:B------:R-:W3:Y:S04]  /*06f0*/  LDG.E R15, desc[UR4][R8.64+0x4] ;  /* 0x00000404080f7981 */ /* 0x000ee8000c1e1900 */
[----:B------:R-:W4:Y:S04]  /*0700*/  LDG.E R10, desc[UR4][R8.64+0x14] ;  /* 0x00001404080a7981 */ /* 0x000f28000c1e1900 */
[----:B------:R-:W4:Y:S01]  /*0710*/  LDG.E R17, desc[UR4][R8.64+0x8] ;  /* 0x0000080408117981 */ /* 0x000f22000c1e1900 */
[----:B------:R-:W-:-:S04]  /*0720*/  LEA R3, R0, R3, 0x2 ;  /* 0x0000000300037211 */ /* 0x000fc800078e10ff */
[----:B------:R-:W-:Y:S01]  /*0730*/  ISETP.GE.AND P0, PT, R3, UR6, PT ;  /* 0x0000000603007c0c */ /* 0x000fe2000bf06270 */
[----:B--2---:R-:W-:-:S05]  /*0740*/  FFMA R5, R2, UR8, R5 ;  /* 0x0000000802057c23 */ /* 0x004fca0008000005 */
[----:B------:R1:W-:Y:S01]  /*0750*/  STG.E desc[UR4][R8.64], R5 ;  /* 0x0000000508007986 */ /* 0x0003e2000c101904 */
[----:B---3--:R-:W-:-:S05]  /*0760*/  FFMA R15, R4, UR8, R15 ;  /* 0x00000008040f7c23 */ /* 0x008fca000800000f */
[----:B------:R1:W-:Y:S01]  /*0770*/  STG.E desc[UR4][R8.64+0x4], R15 ;  /* 0x0000040f08007986 */ /* 0x0003e2000c101904 */
[----:B----4-:R-:W-:-:S05]  /*0780*/  FFMA R17, R10, UR8, R17 ;  /* 0x000000080a117c23 */ /* 0x010fca0008000011 */
[----:B------:R1:W-:Y:S01]  /*0790*/  STG.E desc[UR4][R8.64+0x8], R17 ;  /* 0x0000081108007986 */ /* 0x0003e2000c101904 */
[----:B------:R-:W-:Y:S05]  /*07a0*/  @!P0 BRA `(.L_x_3) ;  /* 0xfffffffc00208947 */ /* 0x000fea000383ffff */
[----:B------:R-:W-:Y:S05]  /*07b0*/  EXIT ;  /* 0x000000000000794d */ /* 0x000fea0003800000 */
.L_x_4:
[----:B------:R-:W-:-:S00]  /*07c0*/  BRA `(.L_x_4) ;  /* 0xfffffffc00fc7947 */ /* 0x000fc0000383ffff */
[----:B------:R-:W-:-:S00]  /*07d0*/  NOP ;  /* 0x0000000000007918 */ /* 0x000fc00000000000 */
        /* <DEDUP_REMOVED lines=10> */
.L_x_12:


//--------------------- .text._Z9bodyForceP4Bodyfi --------------------------
	.section	.text._Z9bodyForceP4Bodyfi,"ax",@progbits
	.align	128
        .global         _Z9bodyForceP4Bodyfi
        .type           _Z9bodyForceP4Bodyfi,@function
        .size           _Z9bodyForceP4Bodyfi,(.L_x_13 - _Z9bodyForceP4Bodyfi)
        .other          _Z9bodyForceP4Bodyfi,@"STO_CUDA_ENTRY STV_DEFAULT"
_Z9bodyForceP4Bodyfi:
.text._Z9bodyForceP4Bodyfi:
[----:B------:R-:W-:Y:S01]  /*0000*/  LDC R1, c[0x0][0x37c] ;  /* 0x0000df00ff017b82 */ /* 0x000fe20000000800 */
[----:B------:R-:W0:Y:S01]  /*0010*/  S2R R9, SR_TID.X ;  /* 0x0000000000097919 */ /* 0x000e220000002100 */
[----:B------:R-:W0:Y:S01]  /*0020*/  LDCU UR4, c[0x0][0x360] ;  /* 0x00006c00ff0477ac */ /* 0x000e220008000800 */
[----:B------:R-:W0:Y:S01]  /*0030*/  S2R R0, SR_CTAID.X ;  /* 0x0000000000007919 */ /* 0x000e220000002500 */
[----:B------:R-:W1:Y:S01]  /*0040*/  LDCU UR7, c[0x0][0x38c] ;  /* 0x00007180ff0777ac */ /* 0x000e620008000800 */
[----:B------:R-:W2:Y:S01]  /*0050*/  LDCU UR5, c[0x0][0x370] ;  /* 0x00006e00ff0577ac */ /* 0x000ea20008000800 */
[----:B0-----:R-:W-:Y:S01]  /*0060*/  IMAD R9, R0, UR4, R9 ;  /* 0x0000000400097c24 */ /* 0x001fe2000f8e0209 */
[----:B--2---:R-:W-:-:S04]  /*0070*/  UIMAD UR4, UR4, UR5, URZ ;  /* 0x00000005040472a4 */ /* 0x004fc8000f8e02ff */
[----:B-1----:R-:W-:-:S13]  /*0080*/  ISETP.GE.AND P0, PT, R9, UR7, PT ;  /* 0x0000000709007c0c */ /* 0x002fda000bf06270 */
[----:B------:R-:W-:Y:S05]  /*0090*/  @P0 EXIT ;  /* 0x000000000000094d */ /* 0x000fea0003800000 */
[----:B------:R-:W0:Y:S01]  /*00a0*/  LDC.64 R4, c[0x0][0x380] ;  /* 0x0000e000ff047b82 */ /* 0x000e220000000a00 */
[----:B------:R-:W-:Y:S01]  /*00b0*/  UISETP.GE.AND UP0, UPT, UR7, 0x1, UPT ;  /* 0x000000010700788c */ /* 0x000fe2000bf06270 */
[----:B------:R-:W1:Y:S01]  /*00c0*/  LDCU.64 UR12, c[0x0][0x358] ;  /* 0x00006b00ff0c77ac */ /* 0x000e620008000a00 */
[----:B------:R-:W2:Y:S07]  /*00d0*/  LDCU UR5, c[0x0][0x388] ;  /* 0x00007100ff0577ac */ /* 0x000eae0008000800 */
[----:B------:R-:W-:Y:S05]  /*00e0*/  BRA.U !UP0, `(.L_x_5) ;  /* 0x0000000908dc7547 */ /* 0x000fea000b800000 */
[----:B------:R-:W3:Y:S01]  /*00f0*/  LDCU.64 UR8, c[0x0][0x380] ;  /* 0x00007000ff0877ac */ /* 0x000ee20008000a00 */
[----:B------:R-:W-:Y:S02]  /*0100*/  ULOP3.LUT UR10, UR7, 0x7ffffffc, URZ, 0xc0, !UPT ;  /* 0x7ffffffc070a7892 */ /* 0x000fe4000f8ec0ff */
[----:B--2---:R-:W-:Y:S02]  /*0110*/  ULOP3.LUT UR5, UR7, 0x3, URZ, 0xc0, !UPT ;  /* 0x0000000307057892 */ /* 0x004fe4000f8ec0ff */
[----:B---3--:R-:W-:Y:S02]  /*0120*/  UIADD3 UR6, UP0, UPT, UR8, 0x30, URZ ;  /* 0x0000003008067890 */ /* 0x008fe4000ff1e0ff */
[----:B------:R-:W-:Y:S02]  /*0130*/  UIADD3 UR8, UPT, UPT, -UR10, URZ, URZ ;  /* 0x000000ff0a087290 */ /* 0x000fe4000fffe1ff */
[----:B------:R-:W-:-:S12]  /*0140*/  UIADD3.X UR7, UPT, UPT, URZ, UR9, URZ, UP0, !UPT ;  /* 0x00000009ff077290 */ /* 0x000fd800087fe4ff */
.L_x_10:
[----:B--2---:R-:W0:Y:S08]  /*0150*/  LDC.64 R2, c[0x0][0x380] ;  /* 0x0000e000ff027b82 */ /* 0x004e300000000a00 */
[----:B------:R-:W2:Y:S01]  /*0160*/  LDC R12, c[0x0][0x38c] ;  /* 0x0000e300ff0c7b82 */ /* 0x000ea20000000800 */
[----:B0-----:R-:W-:-:S05]  /*0170*/  IMAD.WIDE R4, R9, 0x18, R2 ;  /* 0x0000001809047825 */ /* 0x001fca00078e0202 */
[----:B-1----:R0:W5:Y:S04]  /*0180*/  LDG.E R0, desc[UR12][R4.64] ;  /* 0x0000000c04007981 */ /* 0x002168000c1e1900 */
[----:B------:R0:W5:Y:S04]  /*0190*/  LDG.E R8, desc[UR12][R4.64+0x4] ;  /* 0x0000040c04087981 */ /* 0x000168000c1e1900 */
[----:B------:R0:W5:Y:S01]  /*01a0*/  LDG.E R10, desc[UR12][R4.64+0x8] ;  /* 0x0000080c040a7981 */ /* 0x000162000c1e1900 */
[----:B--2---:R-:W-:Y:S01]  /*01b0*/  ISETP.GE.U32.AND P0, PT, R12, 0x4, PT ;  /* 0x000000040c00780c */ /* 0x004fe20003f06070 */
[----:B------:R-:W-:Y:S01]  /*01c0*/  HFMA2 R11, -RZ, RZ, 0, 0 ;  /* 0x00000000ff0b7431 */ /* 0x000fe200000001ff */
[----:B------:R-:W-:-:S02]  /*01d0*/  CS2R R18, SRZ ;  /* 0x0000000000127805 */ /* 0x000fc4000001ff00 */
[----:B------:R-:W-:-:S09]  /*01e0*/  MOV R23, RZ ;  /* 0x000000ff00177202 */ /* 0x000fd20000000f00 */
[----:B0-----:R-:W-:Y:S05]  /*01f0*/  @!P0 BRA `(.L_x_6) ;  /* 0x0000000400588947 */ /* 0x001fea0003800000 */
[----:B------:R-:W-:Y:S02]  /*0200*/  MOV R18, RZ ;  /* 0x000000ff00127202 */ /* 0x000fe40000000f00 */
[----:B------:R-:W-:Y:S02]  /*0210*/  MOV R6, UR6 ;  /* 0x0000000600067c02 */ /* 0x000fe40008000f00 */
[----:B------:R-:W-:Y:S02]  /*0220*/  MOV R7, UR7 ;  /* 0x0000000700077c02 */ /* 0x000fe40008000f00 */
[----:B------:R-:W-:-:S07]  /*0230*/  MOV R11, UR8 ;  /* 0x00000008000b7c02 */ /* 0x000fce0008000f00 */
.L_x_7:
[----:B------:R-:W2:Y:S04]  /*0240*/  LDG.E R15, desc[UR12][R6.64+-0x2c] ;  /* 0xffffd40c060f7981 */ /* 0x000ea8000c1e1900 */
[----:B------:R-:W3:Y:S04]  /*0250*/  LDG.E R13, desc[UR12][R6.64+-0x30] ;  /* 0xffffd00c060d7981 */ /* 0x000ee8000c1e1900 */
[----:B------:R-:W4:Y:S04]  /*0260*/  LDG.E R17, desc[UR12][R6.64+-0x28] ;  /* 0xffffd80c06117981 */ /* 0x000f28000c1e1900 */
[----:B------:R-:W4:Y:S04]  /*0270*/  LDG.E R25, desc[UR12][R6.64+-0x14] ;  /* 0xffffec0c06197981 */ /* 0x000f28000c1e1900 */
[----:B------:R-:W4:Y:S04]  /*0280*/  LDG.E R27, desc[UR12][R6.64+-0x18] ;  /* 0xffffe80c061b7981 */ /* 0x000f28000c1e1900 */
[----:B------:R-:W4:Y:S04]  /*0290*/  LDG.E R29, desc[UR12][R6.64+-0x10] ;  /* 0xfffff00c061d7981 */ /* 0x000f28000c1e1900 */
[----:B------:R-:W4:Y:S01]  /*02a0*/  LDG.E R21, desc[UR12][R6.64+0x18] ;  /* 0x0000180c06157981 */ /* 0x000f22000c1e1900 */
[----:B--2--5:R-:W-:-:S03]  /*02b0*/  FADD R16, -R8, R15 ;  /* 0x0000000f08107221 */ /* 0x024fc60000000100 */
[----:B------:R-:W2:Y:S01]  /*02c0*/  LDG.E R15, desc[UR12][R6.64] ;  /* 0x0000000c060f7981 */ /* 0x000ea2000c1e1900 */
[----:B---3--:R-:W-:Y:S01]  /*02d0*/  FADD R14, -R0, R13 ;  /* 0x0000000d000e7221 */ /* 0x008fe20000000100 */
[----:B------:R-:W-:Y:S01]  /*02e0*/  FMUL R13, R16, R16 ;  /* 0x00000010100d7220 */ /* 0x000fe20000400000 */
[----:B----4-:R-:W-:-:S03]  /*02f0*/  FADD R20, -R10, R17 ;  /* 0x000000110a147221 */ /* 0x010fc60000000100 */
[----:B------:R-:W-:Y:S01]  /*0300*/  FFMA R13, R14, R14, R13 ;  /* 0x0000000e0e0d7223 */ /* 0x000fe2000000000d */
[----:B------:R-:W3:Y:S03]  /*0310*/  LDG.E R17, desc[UR12][R6.64+0x1c] ;  /* 0x00001c0c06117981 */ /* 0x000ee6000c1e1900 */
[----:B------:R-:W-:-:S04]  /*0320*/  FFMA R13, R20, R20, R13 ;  /* 0x00000014140d7223 */ /* 0x000fc8000000000d */
[----:B------:R-:W-:-:S05]  /*0330*/  FADD R24, R13, 9.9999997171806853657e-10 ;  /* 0x3089705f0d187421 */ /* 0x000fca0000000000 */
[----:B------:R-:W-:-:S13]  /*0340*/  FSETP.GEU.AND P0, PT, |R24|, 1.175494350822287508e-38, PT ;  /* 0x008000001800780b */ /* 0x000fda0003f0e200 */
[----:B------:R-:W-:-:S04]  /*0350*/  @!P0 FMUL R24, R24, 16777216 ;  /* 0x4b80000018188820 */ /* 0x000fc80000400000 */
[----:B------:R-:W0:Y:S02]  /*0360*/  MUFU.RSQ R22, R24 ;  /* 0x0000001800167308 */ /* 0x000e240000001400 */
[----:B0-----:R-:W-:-:S04]  /*0370*/  @!P0 FMUL R22, R22, 4096 ;  /* 0x4580000016168820 */ /* 0x001fc80000400000 */
[----:B------:R-:W-:-:S04]  /*0380*/  FMUL R13, R22, R22 ;  /* 0x00000016160d7220 */ /* 0x000fc80000400000 */
[----:B------:R-:W-:Y:S02]  /*0390*/  FMUL R22, R22, R13 ;  /* 0x0000000d16167220 */ /* 0x000fe40000400000 */
[----:B------:R-:W4:Y:S02]  /*03a0*/  LDG.E R13, desc[UR12][R6.64+0x4] ;  /* 0x0000040c060d7981 */ /* 0x000f24000c1e1900 */
[-C--:B------:R-:W-:Y:S02]  /*03b0*/  FFMA R14, R14, R22.reuse, R19 ;  /* 0x000000160e0e7223 */ /* 0x080fe40000000013 */
[----:B------:R-:W4:Y:S01]  /*03c0*/  LDG.E R19, desc[UR12][R6.64+0x8] ;  /* 0x0000080c06137981 */ /* 0x000f22000c1e1900 */
[----:B------:R-:W-:-:S03]  /*03d0*/  FFMA R16, R16, R22, R23 ;  /* 0x0000001610107223 */ /* 0x000fc60000000017 */
[----:B------:R-:W4:Y:S01]  /*03e0*/  LDG.E R23, desc[UR12][R6.64+0x20] ;  /* 0x0000200c06177981 */ /* 0x000f22000c1e1900 */
[----:B------:R-:W-:Y:S01]  /*03f0*/  FADD R25, -R8, R25 ;  /* 0x0000001908197221 */ /* 0x000fe20000000100 */
[----:B------:R-:W-:Y:S01]  /*0400*/  FFMA R18, R20, R22, R18 ;  /* 0x0000001614127223 */ /* 0x000fe20000000012 */
[----:B------:R-:W-:Y:S02]  /*0410*/  FADD R20, -R0, R27 ;  /* 0x0000001b00147221 */ /* 0x000fe40000000100 */
[----:B------:R-:W-:Y:S01]  /*0420*/  FMUL R27, R25, R25 ;  /* 0x00000019191b7220 */ /* 0x000fe20000400000 */
[----:B------:R-:W-:-:S03]  /*0430*/  FADD R29, -R10, R29 ;  /* 0x0000001d0a1d7221 */ /* 0x000fc60000000100 */
[----:B------:R-:W-:-:S04]  /*0440*/  FFMA R22, R20, R20, R27 ;  /* 0x0000001414167223 */ /* 0x000fc8000000001b */
[----:B------:R-:W-:-:S04]  /*0450*/  FFMA R22, R29, R29, R22 ;  /* 0x0000001d1d167223 */ /* 0x000fc80000000016 */
[----:B------:R-:W-:-:S05]  /*0460*/  FADD R22, R22, 9.9999997171806853657e-10 ;  /* 0x3089705f16167421 */ /* 0x000fca0000000000 */
[----:B------:R-:W-:-:S13]  /*0470*/  FSETP.GEU.AND P0, PT, |R22|, 1.175494350822287508e-38, PT ;  /* 0x008000001600780b */ /* 0x000fda0003f0e200 */
[----:B------:R-:W-:-:S04]  /*0480*/  @!P0 FMUL R22, R22, 16777216 ;  /* 0x4b80000016168820 */ /* 0x000fc80000400000 */
[----:B------:R-:W0:Y:S02]  /*0490*/  MUFU.RSQ R27, R22 ;  /* 0x00000016001b7308 */ /* 0x000e240000001400 */
[----:B0-----:R-:W-:-:S04]  /*04a0*/  @!P0 FMUL R27, R27, 4096 ;  /* 0x458000001b1b8820 */ /* 0x001fc80000400000 */
[----:B------:R-:W-:-:S04]  /*04b0*/  FMUL R24, R27, R27 ;  /* 0x0000001b1b187220 */ /* 0x000fc80000400000 */
[----:B------:R-:W-:-:S04]  /*04c0*/  FMUL R27, R27, R24 ;  /* 0x000000181b1b7220 */ /* 0x000fc80000400000 */
[-C--:B------:R-:W-:Y:S01]  /*04d0*/  FFMA R14, R20, R27.reuse, R14 ;  /* 0x0000001b140e7223 */ /* 0x080fe2000000000e */
[C---:B------:R-:W-:Y:S01]  /*04e0*/  FADD R21, -R0.reuse, R21 ;  /* 0x0000001500157221 */ /* 0x040fe20000000100 */
[----:B------:R-:W-:Y:S01]  /*04f0*/  IADD3 R11, PT, PT, R11, 0x4, RZ ;  /* 0x000000040b0b7810 */ /* 0x000fe20007ffe0ff */
[-C--:B------:R-:W-:Y:S01]  /*0500*/  FFMA R16, R25, R27.reuse, R16 ;  /* 0x0000001b19107223 */ /* 0x080fe20000000010 */
[----:B------:R-:W-:Y:S01]  /*0510*/  FFMA R18, R29, R27, R18 ;  /* 0x0000001b1d127223 */ /* 0x000fe20000000012 */
[----:B--2---:R-:W-:Y:S01]  /*0520*/  FADD R15, -R0, R15 ;  /* 0x0000000f000f7221 */ /* 0x004fe20000000100 */
[----:B---3--:R-:W-:-:S04]  /*0530*/  FADD R17, -R8, R17 ;  /* 0x0000001108117221 */ /* 0x008fc80000000100 */
[----:B------:R-:W-:Y:S01]  /*0540*/  FMUL R24, R17, R17 ;  /* 0x0000001111187220 */ /* 0x000fe20000400000 */
[----:B----4-:R-:W-:-:S04]  /*0550*/  FADD R13, -R8, R13 ;  /* 0x0000000d080d7221 */ /* 0x010fc80000000100 */
[----:B------:R-:W-:Y:S01]  /*0560*/  FMUL R20, R13, R13 ;  /* 0x0000000d0d147220 */ /* 0x000fe20000400000 */
[----:B------:R-:W-:-:S03]  /*0570*/  FADD R19, -R10, R19 ;  /* 0x000000130a137221 */ /* 0x000fc60000000100 */
[----:B------:R-:W-:Y:S01]  /*0580*/  FFMA R22, R15, R15, R20 ;  /* 0x0000000f0f167223 */ /* 0x000fe20000000014 */
[----:B------:R-:W-:Y:S01]  /*0590*/  FADD R20, -R10, R23 ;  /* 0x000000170a147221 */ /* 0x000fe20000000100 */
[----:B------:R-:W-:Y:S02]  /*05a0*/  FFMA R23, R21, R21, R24 ;  /* 0x0000001515177223 */ /* 0x000fe40000000018 */
[----:B------:R-:W-:Y:S02]  /*05b0*/  FFMA R22, R19, R19, R22 ;  /* 0x0000001313167223 */ /* 0x000fe40000000016 */
[----:B------:R-:W-:Y:S02]  /*05c0*/  FFMA R23, R20, R20, R23 ;  /* 0x0000001414177223 */ /* 0x000fe40000000017 */
[----:B------:R-:W-:Y:S02]  /*05d0*/  FADD R24, R22, 9.9999997171806853657e-10 ;  /* 0x3089705f16187421 */ /* 0x000fe40000000000 */
[----:B------:R-:W-:-:S03]  /*05e0*/  FADD R28, R23, 9.9999997171806853657e-10 ;  /* 0x3089705f171c7421 */ /* 0x000fc60000000000 */
[----:B------:R-:W-:Y:S02]  /*05f0*/  FSETP.GEU.AND P0, PT, |R24|, 1.175494350822287508e-38, PT ;  /* 0x008000001800780b */ /* 0x000fe40003f0e200 */
[----:B------:R-:W-:-:S11]  /*0600*/  FSETP.GEU.AND P1, PT, |R28|, 1.175494350822287508e-38, PT ;  /* 0x008000001c00780b */ /* 0x000fd60003f2e200 */
[----:B------:R-:W-:Y:S02]  /*0610*/  @!P0 FMUL R24, R24, 16777216 ;  /* 0x4b80000018188820 */ /* 0x000fe40000400000 */
[----:B------:R-:W-:Y:S02]  /*0620*/  @!P1 FMUL R28, R28, 16777216 ;  /* 0x4b8000001c1c9820 */ /* 0x000fe40000400000 */
[----:B------:R-:W0:Y:S08]  /*0630*/  MUFU.RSQ R23, R24 ;  /* 0x0000001800177308 */ /* 0x000e300000001400 */
[----:B------:R-:W1:Y:S01]  /*0640*/  MUFU.RSQ R22, R28 ;  /* 0x0000001c00167308 */ /* 0x000e620000001400 */
[----:B0-----:R-:W-:Y:S01]  /*0650*/  @!P0 FMUL R23, R23, 4096 ;  /* 0x4580000017178820 */ /* 0x001fe20000400000 */
[----:B------:R-:W-:-:S03]  /*0660*/  ISETP.NE.AND P0, PT, R11, RZ, PT ;  /* 0x000000ff0b00720c */ /* 0x000fc60003f05270 */
[----:B------:R-:W-:Y:S01]  /*0670*/  FMUL R26, R23, R23 ;  /* 0x00000017171a7220 */ /* 0x000fe20000400000 */
[----:B-1----:R-:W-:-:S03]  /*0680*/  @!P1 FMUL R22, R22, 4096 ;  /* 0x4580000016169820 */ /* 0x002fc60000400000 */
[----:B------:R-:W-:Y:S01]  /*0690*/  FMUL R26, R23, R26 ;  /* 0x0000001a171a7220 */ /* 0x000fe20000400000 */
[----:B------:R-:W-:-:S03]  /*06a0*/  FMUL R23, R22, R22 ;  /* 0x0000001616177220 */ /* 0x000fc60000400000 */
[-C--:B------:R-:W-:Y:S01]  /*06b0*/  FFMA R16, R13, R26.reuse, R16 ;  /* 0x0000001a0d107223 */ /* 0x080fe20000000010 */
[-C--:B------:R-:W-:Y:S01]  /*06c0*/  FFMA R14, R15, R26.reuse, R14 ;  /* 0x0000001a0f0e7223 */ /* 0x080fe2000000000e */
[----:B------:R-:W-:Y:S01]  /*06d0*/  IADD3 R6, P1, PT, R6, 0x60, RZ ;  /* 0x0000006006067810 */ /* 0x000fe20007f3e0ff */
[----:B------:R-:W-:Y:S01]  /*06e0*/  FMUL R22, R22, R23 ;  /* 0x0000001716167220 */ /* 0x000fe20000400000 */
[----:B------:R-:W-:Y:S02]  /*06f0*/  FFMA R13, R19, R26, R18 ;  /* 0x0000001a130d7223 */ /* 0x000fe40000000012 */
[----:B------:R-:W-:Y:S01]  /*0700*/  IADD3.X R7, PT, PT, RZ, R7, RZ, P1, !PT ;  /* 0x00000007ff077210 */ /* 0x000fe20000ffe4ff */
[-C--:B------:R-:W-:Y:S01]  /*0710*/  FFMA R19, R21, R22.reuse, R14 ;  /* 0x0000001615137223 */ /* 0x080fe2000000000e */
[-C--:B------:R-:W-:Y:S01]  /*0720*/  FFMA R23, R17, R22.reuse, R16 ;  /* 0x0000001611177223 */ /* 0x080fe20000000010 */
[----:B------:R-:W-:Y:S01]  /*0730*/  FFMA R18, R20, R22, R13 ;  /* 0x0000001614127223 */ /* 0x000fe2000000000d */
[----:B------:R-:W-:Y:S06]  /*0740*/  @P0 BRA `(.L_x_7) ;  /* 0xfffffff800bc0947 */ /* 0x000fec000383ffff */
[----:B------:R-:W-:-:S07]  /*0750*/  MOV R11, UR10 ;  /* 0x0000000a000b7c02 */ /* 0x000fce0008000f00 */
.L_x_6:
[----:B------:R-:W-:-:S09]  /*0760*/  UISETP.NE.AND UP0, UPT, UR5, URZ, UPT ;  /* 0x000000ff0500728c */ /* 0x000fd2000bf05270 */
[----:B------:R-:W-:Y:S05]  /*0770*/  BRA.U !UP0, `(.L_x_8) ;  /* 0x0000000508007547 */ /* 0x000fea000b800000 */
[----:B------:R-:W-:Y:S01]  /*0780*/  UISETP.NE.AND UP0, UPT, UR5, 0x1, UPT ;  /* 0x000000010500788c */ /* 0x000fe2000bf05270 */
[----:B------:R-:W-:-:S08]  /*0790*/  LOP3.LUT P2, RZ, R12, 0x1, RZ, 0xc0, !PT ;  /* 0x000000010cff7812 */ /* 0x000fd0000784c0ff */
[----:B------:R-:W-:Y:S05]  /*07a0*/  BRA.U !UP0, `(.L_x_9) ;  /* 0x0000000108a07547 */ /* 0x000fea000b800000 */
[----:B------:R-:W-:-:S05]  /*07b0*/  IMAD.WIDE.U32 R6, R11, 0x18, R2 ;  /* 0x000000180b067825 */ /* 0x000fca00078e0002 */
[----:B------:R-:W2:Y:S04]  /*07c0*/  LDG.E R15, desc[UR12][R6.64+0x4] ;  /* 0x0000040c060f7981 */ /* 0x000ea8000c1e1900 */
[----:B------:R-:W3:Y:S04]  /*07d0*/  LDG.E R13, desc[UR12][R6.64] ;  /* 0x0000000c060d7981 */ /* 0x000ee8000c1e1900 */
[----:B------:R-:W4:Y:S04]  /*07e0*/  LDG.E R21, desc[UR12][R6.64+0x1c] ;  /* 0x00001c0c06157981 */ /* 0x000f28000c1e1900 */
[----:B------:R-:W4:Y:S04]  /*07f0*/  LDG.E R17, desc[UR12][R6.64+0x8] ;  /* 0x0000080c06117981 */ /* 0x000f28000c1e1900 */
[----:B------:R-:W4:Y:S04]  /*0800*/  LDG.E R25, desc[UR12][R6.64+0x18] ;  /* 0x0000180c06197981 */ /* 0x000f28000c1e1900 */
[----:B------:R-:W4:Y:S01]  /*0810*/  LDG.E R27, desc[UR12][R6.64+0x20] ;  /* 0x0000200c061b7981 */ /* 0x000f22000c1e1900 */
[----:B------:R-:W-:Y:S01]  /*0820*/  IADD3 R11, PT, PT, R11, 0x2, RZ ;  /* 0x000000020b0b7810 */ /* 0x000fe20007ffe0ff */
[----:B--2--5:R-:W-:Y:S01]  /*0830*/  FADD R14, -R8, R15 ;  /* 0x0000000f080e7221 */ /* 0x024fe20000000100 */
[----:B---3--:R-:W-:Y:S01]  /*0840*/  FADD R16, -R0, R13 ;  /* 0x0000000d00107221 */ /* 0x008fe20000000100 */
[----:B----4-:R-:W-:-:S02]  /*0850*/  FADD R13, -R8, R21 ;  /* 0x00000015080d7221 */ /* 0x010fc40000000100 */
[----:B------:R-:W-:Y:S01]  /*0860*/  FMUL R21, R14, R14 ;  /* 0x0000000e0e157220 */ /* 0x000fe20000400000 */
[----:B------:R-:W-:-:S03]  /*0870*/  FADD R15, -R10, R17 ;  /* 0x000000110a0f7221 */ /* 0x000fc60000000100 */
[----:B------:R-:W-:Y:S01]  /*0880*/  FFMA R22, R16, R16, R21 ;  /* 0x0000001010167223 */ /* 0x000fe20000000015 */
[----:B------:R-:W-:Y:S01]  /*0890*/  FMUL R24, R13, R13 ;  /* 0x0000000d0d187220 */ /* 0x000fe20000400000 */
[----:B------:R-:W-:Y:S02]  /*08a0*/  FADD R17, -R0, R25 ;  /* 0x0000001900117221 */ /* 0x000fe40000000100 */
[----:B------:R-:W-:Y:S01]  /*08b0*/  FFMA R22, R15, R15, R22 ;  /* 0x0000000f0f167223 */ /* 0x000fe20000000016 */
[----:B------:R-:W-:Y:S01]  /*08c0*/  FADD R20, -R10, R27 ;  /* 0x0000001b0a147221 */ /* 0x000fe20000000100 */
[----:B------:R-:W-:Y:S02]  /*08d0*/  FFMA R21, R17, R17, R24 ;  /* 0x0000001111157223 */ /* 0x000fe40000000018 */
[----:B------:R-:W-:Y:S02]  /*08e0*/  FADD R22, R22, 9.9999997171806853657e-10 ;  /* 0x3089705f16167421 */ /* 0x000fe40000000000 */
[----:B------:R-:W-:-:S03]  /*08f0*/  FFMA R21, R20, R20, R21 ;  /* 0x0000001414157223 */ /* 0x000fc60000000015 */
[----:B------:R-:W-:Y:S01]  /*0900*/  FSETP.GEU.AND P0, PT, |R22|, 1.175494350822287508e-38, PT ;  /* 0x008000001600780b */ /* 0x000fe20003f0e200 */
[----:B------:R-:W-:-:S05]  /*0910*/  FADD R21, R21, 9.9999997171806853657e-10 ;  /* 0x3089705f15157421 */ /* 0x000fca0000000000 */
[----:B------:R-:W-:-:S07]  /*0920*/  FSETP.GEU.AND P1, PT, |R21|, 1.175494350822287508e-38, PT ;  /* 0x008000001500780b */ /* 0x000fce0003f2e200 */
[----:B------:R-:W-:-:S04]  /*0930*/  @!P0 FMUL R22, R22, 16777216 ;  /* 0x4b80000016168820 */ /* 0x000fc80000400000 */
[----:B------:R-:W0:Y:S02]  /*0940*/  MUFU.RSQ R6, R22 ;  /* 0x0000001600067308 */ /* 0x000e240000001400 */
[----:B------:R-:W-:-:S06]  /*0950*/  @!P1 FMUL R21, R21, 16777216 ;  /* 0x4b80000015159820 */ /* 0x000fcc0000400000 */
[----:B------:R-:W1:Y:S01]  /*0960*/  MUFU.RSQ R24, R21 ;  /* 0x0000001500187308 */ /* 0x000e620000001400 */
[----:B0-----:R-:W-:-:S04]  /*0970*/  @!P0 FMUL R6, R6, 4096 ;  /* 0x4580000006068820 */ /* 0x001fc80000400000 */
[----:B------:R-:W-:Y:S01]  /*0980*/  FMUL R7, R6, R6 ;  /* 0x0000000606077220 */ /* 0x000fe20000400000 */
[----:B-1----:R-:W-:-:S03]  /*0990*/  @!P1 FMUL R24, R24, 4096 ;  /* 0x4580000018189820 */ /* 0x002fc60000400000 */
[----:B------:R-:W-:Y:S01]  /*09a0*/  FMUL R7, R6, R7 ;  /* 0x0000000706077220 */ /* 0x000fe20000400000 */
[----:B------:R-:W-:-:S03]  /*09b0*/  FMUL R25, R24, R24 ;  /* 0x0000001818197220 */ /* 0x000fc60000400000 */
[-C--:B------:R-:W-:Y:S01]  /*09c0*/  FFMA R16, R16, R7.reuse, R19 ;  /* 0x0000000710107223 */ /* 0x080fe20000000013 */
[-C--:B------:R-:W-:Y:S01]  /*09d0*/  FFMA R14, R14, R7.reuse, R23 ;  /* 0x000000070e0e7223 */ /* 0x080fe20000000017 */
[----:B------:R-:W-:Y:S01]  /*09e0*/  FFMA R7, R15, R7, R18 ;  /* 0x000000070f077223 */ /* 0x000fe20000000012 */
[----:B------:R-:W-:-:S04]  /*09f0*/  FMUL R25, R24, R25 ;  /* 0x0000001918197220 */ /* 0x000fc80000400000 */
[-C--:B------:R-:W-:Y:S01]  /*0a00*/  FFMA R19, R17, R25.reuse, R16 ;  /* 0x0000001911137223 */ /* 0x080fe20000000010 */
[-C--:B------:R-:W-:Y:S01]  /*0a10*/  FFMA R23, R13, R25.reuse, R14 ;  /* 0x000000190d177223 */ /* 0x080fe2000000000e */
[----:B------:R-:W-:-:S07]  /*0a20*/  FFMA R18, R20, R25, R7 ;  /* 0x0000001914127223 */ /* 0x000fce0000000007 */
.L_x_9:
[----:B------:R-:W-:Y:S05]  /*0a30*/  @!P2 BRA `(.L_x_8) ;  /* 0x000000000050a947 */ /* 0x000fea0003800000 */
[----:B------:R-:W-:-:S05]  /*0a40*/  IMAD.WIDE.U32 R2, R11, 0x18, R2 ;  /* 0x000000180b027825 */ /* 0x000fca00078e0002 */
[----:B------:R-:W2:Y:S04]  /*0a50*/  LDG.E R11, desc[UR12][R2.64+0x4] ;  /* 0x0000040c020b7981 */ /* 0x000ea8000c1e1900 */
[----:B------:R-:W3:Y:S04]  /*0a60*/  LDG.E R7, desc[UR12][R2.64] ;  /* 0x0000000c02077981 */ /* 0x000ee8000c1e1900 */
[----:B------:R-:W4:Y:S01]  /*0a70*/  LDG.E R13, desc[UR12][R2.64+0x8] ;  /* 0x0000080c020d7981 */ /* 0x000f22000c1e1900 */
[----:B--2--5:R-:W-:Y:S01]  /*0a80*/  FADD R8, -R8, R11 ;  /* 0x0000000b08087221 */ /* 0x024fe20000000100 */
[----:B---3--:R-:W-:-:S03]  /*0a90*/  FADD R0, -R0, R7 ;  /* 0x0000000700007221 */ /* 0x008fc60000000100 */
[----:B------:R-:W-:Y:S01]  /*0aa0*/  FMUL R7, R8, R8 ;  /* 0x0000000808077220 */ /* 0x000fe20000400000 */
[----:B----4-:R-:W-:-:S03]  /*0ab0*/  FADD R13, -R10, R13 ;  /* 0x0000000d0a0d7221 */ /* 0x010fc60000000100 */
        /* <DEDUP_REMOVED lines=10> */
[-C--:B------:R-:W-:Y:S01]  /*0b60*/  FFMA R23, R8, R2.reuse, R23 ;  /* 0x0000000208177223 */ /* 0x080fe20000000017 */
[----:B------:R-:W-:-:S07]  /*0b70*/  FFMA R18, R13, R2, R18 ;  /* 0x000000020d127223 */ /* 0x000fce0000000012 */
.L_x_8:
[----:B-----5:R-:W2:Y:S01]  /*0b80*/  LDG.E R0, desc[UR12][R4.64+0xc] ;  /* 0x00000c0c04007981 */ /* 0x020ea2000c1e1900 */
[----:B------:R-:W2:Y:S03]  /*0b90*/  LDCU UR9, c[0x0][0x388] ;  /* 0x00007100ff0977ac */ /* 0x000ea60008000800 */
[----:B------:R-:W3:Y:S04]  /*0ba0*/  LDG.E R2, desc[UR12][R4.64+0x10] ;  /* 0x0000100c04027981 */ /* 0x000ee8000c1e1900 */
[----:B------:R-:W4:Y:S01]  /*0bb0*/  LDG.E R3, desc[UR12][R4.64+0x14] ;  /* 0x0000140c04037981 */ /* 0x000f22000c1e1900 */
[----:B------:R-:W-:-:S04]  /*0bc0*/  IADD3 R9, PT, PT, R9, UR4, RZ ;  /* 0x0000000409097c10 */ /* 0x000fc8000fffe0ff */
[----:B------:R-:W-:Y:S01]  /*0bd0*/  ISETP.GE.AND P0, PT, R9, R12, PT ;  /* 0x0000000c0900720c */ /* 0x000fe20003f06270 */
[----:B--2---:R-:W-:Y:S01]  /*0be0*/  FFMA R19, R19, UR9, R0 ;  /* 0x0000000913137c23 */ /* 0x004fe20008000000 */
[----:B---3--:R-:W-:-:S04]  /*0bf0*/  FFMA R23, R23, UR9, R2 ;  /* 0x0000000917177c23 */ /* 0x008fc80008000002 */
[----:B------:R2:W-:Y:S01]  /*0c00*/  STG.E desc[UR12][R4.64+0xc], R19 ;  /* 0x00000c1304007986 */ /* 0x0005e2000c10190c */
[----:B----4-:R-:W-:-:S03]  /*0c10*/  FFMA R3, R18, UR9, R3 ;  /* 0x0000000912037c23 */ /* 0x010fc60008000003 */
[----:B------:R2:W-:Y:S04]  /*0c20*/  STG.E desc[UR12][R4.64+0x10], R23 ;  /* 0x0000101704007986 */ /* 0x0005e8000c10190c */
[----:B------:R2:W-:Y:S01]  /*0c30*/  STG.E desc[UR12][R4.64+0x14], R3 ;  /* 0x0000140304007986 */ /* 0x0005e2000c10190c */
[----:B------:R-:W-:Y:S05]  /*0c40*/  @!P0 BRA `(.L_x_10) ;  /* 0xfffffff400408947 */ /* 0x000fea000383ffff */
[----:B------:R-:W-:Y:S05]  /*0c50*/  EXIT ;  /* 0x000000000000794d */ /* 0x000fea0003800000 */
.L_x_5:
[----:B0--3--:R-:W-:-:S05]  /*0c60*/  IMAD.WIDE R2, R9, 0x18, R4 ;  /* 0x0000001809027825 */ /* 0x009fca00078e0204 */
[----:B-1----:R-:W2:Y:S04]  /*0c70*/  LDG.E R0, desc[UR12][R2.64+0xc] ;  /* 0x00000c0c02007981 */ /* 0x002ea8000c1e1900 */
[----:B------:R-:W3:Y:S04]  /*0c80*/  LDG.E R6, desc[UR12][R2.64+0x10] ;  /* 0x0000100c02067981 */ /* 0x000ee8000c1e1900 */
[----:B------:R-:W4:Y:S01]  /*0c90*/  LDG.E R8, desc[UR12][R2.64+0x14] ;  /* 0x0000140c02087981 */ /* 0x000f22000c1e1900 */
[----:B------:R-:W-:-:S04]  /*0ca0*/  IADD3 R9, PT, PT, R9, UR4, RZ ;  /* 0x0000000409097c10 */ /* 0x000fc8000fffe0ff */
[----:B------:R-:W-:Y:S01]  /*0cb0*/  ISETP.GE.AND P0, PT, R9, UR7, PT ;  /* 0x0000000709007c0c */ /* 0x000fe2000bf06270 */
[----:B--2---:R-:W-:Y:S01]  /*0cc0*/  FFMA R7, RZ, UR5, R0 ;  /* 0x00000005ff077c23 */ /* 0x004fe20008000000 */
[----:B---3--:R-:W-:-:S04]  /*0cd0*/  FFMA R11, RZ, UR5, R6 ;  /* 0x00000005ff0b7c23 */ /* 0x008fc80008000006 */
[----:B------:R3:W-:Y:S01]  /*0ce0*/  STG.E desc[UR12][R2.64+0xc], R7 ;  /* 0x00000c0702007986 */ /* 0x0007e2000c10190c */
[----:B----4-:R-:W-:-:S03]  /*0cf0*/  FFMA R13, RZ, UR5, R8 ;  /* 0x00000005ff0d7c23 */ /* 0x010fc60008000008 */
[----:B------:R3:W-:Y:S04]  /*0d00*/  STG.E desc[UR12][R2.64+0x10], R11 ;  /* 0x0000100b02007986 */ /* 0x0007e8000c10190c */
[----:B------:R3:W-:Y:S01]  /*0d10*/  STG.E desc[UR12][R2.64+0x14], R13 ;  /* 0x0000140d02007986 */ /* 0x0007e2000c10190c */
[----:B------:R-:W-:Y:S05]  /*0d20*/  @!P0 BRA `(.L_x_5) ;  /* 0xfffffffc00cc8947 */ /* 0x000fea000383ffff */
[----:B------:R-:W-:Y:S05]  /*0d30*/  EXIT ;  /* 0x000000000000794d */ /* 0x000fea0003800000 */
.L_x_11:
        /* <DEDUP_REMOVED lines=12> */
.L_x_13:


//--------------------- .nv.shared.reserved.0     --------------------------
	.section	.nv.shared.reserved.0,"aw",@nobits
	.weak		__nv_reservedSMEM_offset_0_alias
	.size		__nv_reservedSMEM_offset_0_alias, 0, 64
	.other		__nv_reservedSMEM_offset_0_alias,@"STO_CUDA_RESERVED_SHARED STV_DEFAULT"
__nv_reservedSMEM_offset_0_alias:
	.zero		0
	.zero		64


//--------------------- .nv.constant0._Z17integratePositionP4Bodyfi --------------------------
	.section	.nv.constant0._Z17integratePositionP4Bodyfi,"a",@progbits
	.sectionflags	@""
	.align	4
.nv.constant0._Z17integratePositionP4Bodyfi:
	.zero		912


//--------------------- .nv.constant0._Z9bodyForceP4Bodyfi --------------------------
	.section	.nv.constant0._Z9bodyForceP4Bodyfi,"a",@progbits
	.sectionflags	@""
	.align	4
.nv.constant0._Z9bodyForceP4Bodyfi:
	.zero		912


//--------------------- SYMBOLS --------------------------

	.type		.nv.reservedSmem.offset0,@object
	.size		.nv.reservedSmem.offset0,0x4
